//
// Generated by NVIDIA NVVM Compiler
//
// Compiler Build ID: CL-36424714
// Cuda compilation tools, release 13.0, V13.0.88
// Based on NVVM 20.0.0
//

.version 9.0
.target sm_100
.address_size 64

	// .globl	default_function_kernel

.visible .entry default_function_kernel(
	.param .u64 .ptr .align 1 default_function_kernel_param_0,
	.param .u64 .ptr .align 1 default_function_kernel_param_1
)
.maxntid 4
{
	.reg .pred 	%p<4>;
	.reg .b16 	%rs<22>;
	.reg .b32 	%r<7>;
	.reg .b32 	%f<7>;
	.reg .b64 	%rd<15>;

	ld.param.u64 	%rd1, [default_function_kernel_param_0];
	ld.param.u64 	%rd2, [default_function_kernel_param_1];
	mov.u32 	%r2, %ctaid.x;
	shl.b32 	%r3, %r2, 2;
	mov.u32 	%r4, %tid.x;
	or.b32  	%r1, %r3, %r4;
	setp.gt.u32 	%p1, %r1, 206;
	mov.f32 	%f6, 0f00000000;
	@%p1 bra 	$L__BB0_5;
	add.s32 	%r5, %r1, -23;
	setp.gt.u32 	%p2, %r5, 137;
	@%p2 bra 	$L__BB0_4;
	cvt.u16.u32 	%rs1, %r1;
	mul.lo.s16 	%rs3, %rs1, 101;
	shr.u16 	%rs4, %rs3, 8;
	sub.s16 	%rs5, %rs1, %rs4;
	and.b16  	%rs6, %rs5, 254;
	shr.u16 	%rs7, %rs6, 1;
	add.s16 	%rs8, %rs7, %rs4;
	and.b16  	%rs9, %rs8, 240;
	shr.u16 	%rs10, %rs9, 4;
	mul.lo.s16 	%rs11, %rs10, 23;
	sub.s16 	%rs2, %rs1, %rs11;
	add.s16 	%rs12, %rs2, -2;
	and.b16  	%rs13, %rs12, 255;
	setp.gt.u16 	%p3, %rs13, 19;
	@%p3 bra 	$L__BB0_4;
	cvt.u64.u16 	%rd3, %rs2;
	and.b64  	%rd4, %rd3, 255;
	and.b16  	%rs14, %rs1, 255;
	mul.lo.s16 	%rs15, %rs14, 101;
	shr.u16 	%rs16, %rs15, 8;
	sub.s16 	%rs17, %rs1, %rs16;
	and.b16  	%rs18, %rs17, 254;
	shr.u16 	%rs19, %rs18, 1;
	add.s16 	%rs20, %rs19, %rs16;
	shr.u16 	%rs21, %rs20, 4;
	cvt.u32.u16 	%r6, %rs21;
	mul.wide.u32 	%rd5, %r6, 20;
	add.s64 	%rd6, %rd4, %rd5;
	shl.b64 	%rd7, %rd6, 2;
	cvta.to.global.u64 	%rd8, %rd2;
	add.s64 	%rd9, %rd7, 17179869096;
	and.b64  	%rd10, %rd9, 17179869180;
	add.s64 	%rd11, %rd8, %rd10;
	ld.global.nc.f32 	%f6, [%rd11];
$L__BB0_4:
	cvta.to.global.u64 	%rd12, %rd1;
	mul.wide.u32 	%rd13, %r1, 4;
	add.s64 	%rd14, %rd12, %rd13;
	st.global.f32 	[%rd14], %f6;
$L__BB0_5:
	ret;

}


// ===== COMPILED SASS (sm_100) =====

	.target	sm_100

	.elftype	@"ET_EXEC"


//--------------------- .note.nv.tkinfo           --------------------------
	.section	.note.nv.tkinfo,"",@"SHT_NOTE"
	.sectionflags	@"SHF_NOTE_NV_TKINFO"
	.tkinfo
        /*0018*/ 	.word	0x00000002
        /*0030*/ 	.string	""
        /*0030*/ 	.string	"ptxas"
        /*0030*/ 	.string	"Cuda compilation tools, release 13.0, V13.0.88"
        /*0030*/ 	.string	"Build cuda_13.0.r13.0/compiler.36424714_0"
        /*0030*/ 	.string	"-arch sm_100 -m 64 "



//--------------------- .note.nv.cuinfo           --------------------------
	.section	.note.nv.cuinfo,"",@"SHT_NOTE"
	.sectionflags	@"SHF_NOTE_NV_CUINFO"
        /*0018*/ 	.short	0x0002
        /*001a*/ 	.short	0x0064
        /*001c*/ 	.short	0x0082
	.zero		2


//--------------------- .nv.info                  --------------------------
	.section	.nv.info,"",@"SHT_CUDA_INFO"
	.align	4


	//----- nvinfo : EIATTR_REGCOUNT
	.align		4
        /*0000*/ 	.byte	0x04, 0x2f
        /*0002*/ 	.short	(.L_1 - .L_0)
	.align		4
.L_0:
        /*0004*/ 	.word	index@(default_function_kernel)
        /*0008*/ 	.word	0x0000000c


	//----- nvinfo : EIATTR_FRAME_SIZE
	.align		4
.L_1:
        /*000c*/ 	.byte	0x04, 0x11
        /*000e*/ 	.short	(.L_3 - .L_2)
	.align		4
.L_2:
        /*0010*/ 	.word	index@(default_function_kernel)
        /*0014*/ 	.word	0x00000000


	//----- nvinfo : EIATTR_MIN_STACK_SIZE
	.align		4
.L_3:
        /*0018*/ 	.byte	0x04, 0x12
        /*001a*/ 	.short	(.L_5 - .L_4)
	.align		4
.L_4:
        /*001c*/ 	.word	index@(default_function_kernel)
        /*0020*/ 	.word	0x00000000
.L_5:


//--------------------- .nv.compat                --------------------------
	.section	.nv.compat,"",@"SHT_CUDA_COMPAT_INFO"
	.align	4
        /*0000*/ 	.byte	0x02, 0x09, 0x00, 0x00, 0x02, 0x02, 0x01, 0x00, 0x02, 0x05, 0x05, 0x00, 0x03, 0x07, 0x01, 0x01
        /*0010*/ 	.byte	0x02, 0x03, 0x00, 0x00, 0x02, 0x06, 0x01, 0x00, 0x04, 0x0b, 0x08, 0x00, 0x09, 0x00, 0x00, 0x00
        /*0020*/ 	.byte	0x00, 0x00, 0x00, 0x00


//--------------------- .nv.info.default_function_kernel --------------------------
	.section	.nv.info.default_function_kernel,"",@"SHT_CUDA_INFO"
	.sectionflags	@""
	.align	4


	//----- nvinfo : EIATTR_CUDA_API_VERSION
	.align		4
        /*0000*/ 	.byte	0x04, 0x37
        /*0002*/ 	.short	(.L_7 - .L_6)
.L_6:
        /*0004*/ 	.word	0x00000082


	//----- nvinfo : EIATTR_KPARAM_INFO
	.align		4
.L_7:
        /*0008*/ 	.byte	0x04, 0x17
        /*000a*/ 	.short	(.L_9 - .L_8)
.L_8:
        /*000c*/ 	.word	0x00000000
        /*0010*/ 	.short	0x0001
        /*0012*/ 	.short	0x0008
        /*0014*/ 	.byte	0x00, 0xf5, 0x21, 0x00


	//----- nvinfo : EIATTR_KPARAM_INFO
	.align		4
.L_9:
        /*0018*/ 	.byte	0x04, 0x17
        /*001a*/ 	.short	(.L_11 - .L_10)
.L_10:
        /*001c*/ 	.word	0x00000000
        /*0020*/ 	.short	0x0000
        /*0022*/ 	.short	0x0000
        /*0024*/ 	.byte	0x00, 0xf5, 0x21, 0x00


	//----- nvinfo : EIATTR_SPARSE_MMA_MASK
	.align		4
.L_11:
        /*0028*/ 	.byte	0x03, 0x50
        /*002a*/ 	.short	0x0000


	//----- nvinfo : EIATTR_MAXREG_COUNT
	.align		4
        /*002c*/ 	.byte	0x03, 0x1b
        /*002e*/ 	.short	0x00ff


	//----- nvinfo : EIATTR_MERCURY_ISA_VERSION
	.align		4
        /*0030*/ 	.byte	0x03, 0x5f
        /*0032*/ 	.short	0x0101


	//----- nvinfo : EIATTR_VRC_CTA_INIT_COUNT
	.align		4
        /*0034*/ 	.byte	0x02, 0x4a
	.zero		1
	.zero		1


	//----- nvinfo : EIATTR_EXIT_INSTR_OFFSETS
	.align		4
        /*0038*/ 	.byte	0x04, 0x1c
        /*003a*/ 	.short	(.L_13 - .L_12)


	//   ....[0]....
.L_12:
        /*003c*/ 	.word	0x00000060


	//   ....[1]....
        /*0040*/ 	.word	0x00000390


	//----- nvinfo : EIATTR_MAX_THREADS
	.align		4
.L_13:
        /*0044*/ 	.byte	0x04, 0x05
        /*0046*/ 	.short	(.L_15 - .L_14)
.L_14:
        /*0048*/ 	.word	0x00000004
        /*004c*/ 	.word	0x00000001
        /*0050*/ 	.word	0x00000001


	//----- nvinfo : EIATTR_CRS_STACK_SIZE
	.align		4
.L_15:
        /*0054*/ 	.byte	0x04, 0x1e
        /*0056*/ 	.short	(.L_17 - .L_16)
.L_16:
        /*0058*/ 	.word	0x00000000


	//----- nvinfo : EIATTR_CBANK_PARAM_SIZE
	.align		4
.L_17:
        /*005c*/ 	.byte	0x03, 0x19
        /*005e*/ 	.short	0x0010


	//----- nvinfo : EIATTR_PARAM_CBANK
	.align		4
        /*0060*/ 	.byte	0x04, 0x0a
        /*0062*/ 	.short	(.L_19 - .L_18)
	.align		4
.L_18:
        /*0064*/ 	.word	index@(.nv.constant0.default_function_kernel)
        /*0068*/ 	.short	0x0380
        /*006a*/ 	.short	0x0010


	//----- nvinfo : EIATTR_SW_WAR
	.align		4
.L_19:
        /*006c*/ 	.byte	0x04, 0x36
        /*006e*/ 	.short	(.L_21 - .L_20)
.L_20:
        /*0070*/ 	.word	0x00000008
.L_21:


//--------------------- .nv.callgraph             --------------------------
	.section	.nv.callgraph,"",@"SHT_CUDA_CALLGRAPH"
	.align	4
	.sectionentsize	8
	.align		4
        /*0000*/ 	.word	0x00000000
	.align		4
        /*0004*/ 	.word	0xffffffff
	.align		4
        /*0008*/ 	.word	0x00000000
	.align		4
        /*000c*/ 	.word	0xfffffffe
	.align		4
        /*0010*/ 	.word	0x00000000
	.align		4
        /*0014*/ 	.word	0xfffffffd
	.align		4
        /*0018*/ 	.word	0x00000000
	.align		4
        /*001c*/ 	.word	0xfffffffc


//--------------------- .text.default_function_kernel --------------------------
	.section	.text.default_function_kernel,"ax",@progbits
	.align	128
        .global         default_function_kernel
        .type           default_function_kernel,@function
        .size           default_function_kernel,(.L_x_3 - default_function_kernel)
        .other          default_function_kernel,@"STO_CUDA_ENTRY STV_DEFAULT"
default_function_kernel:
.text.default_function_kernel:
[----:B------:R-:W-:Y:S01]  /*0000*/  LDC R1, c[0x0][0x37c] ;  /* 0x0000df00ff017b82 */ /* 0x000fe20000000800 */
[----:B------:R-:W0:Y:S07]  /*0010*/  S2R R5, SR_TID.X ;  /* 0x0000000000057919 */ /* 0x000e2e0000002100 */
[----:B------:R-:W1:Y:S02]  /*0020*/  S2UR UR4, SR_CTAID.X ;  /* 0x00000000000479c3 */ /* 0x000e640000002500 */
[----:B-1----:R-:W-:-:S06]  /*0030*/  USHF.L.U32 UR4, UR4, 0x2, URZ ;  /* 0x0000000204047899 */ /* 0x002fcc00080006ff */
[----:B0-----:R-:W-:-:S04]  /*0040*/  LOP3.LUT R5, R5, UR4, RZ, 0xfc, !PT ;  /* 0x0000000405057c12 */ /* 0x001fc8000f8efcff */
[----:B------:R-:W-:-:S13]  /*0050*/  ISETP.GT.U32.AND P0, PT, R5, 0xce, PT ;  /* 0x000000ce0500780c */ /* 0x000fda0003f04070 */
[----:B------:R-:W-:Y:S05]  /*0060*/  @P0 EXIT ;  /* 0x000000000000094d */ /* 0x000fea0003800000 */
[----:B------:R-:W0:Y:S01]  /*0070*/  LDC.64 R2, c[0x0][0x380] ;  /* 0x0000e000ff027b82 */ /* 0x000e220000000a00 */
[C---:B------:R-:W-:Y:S01]  /*0080*/  VIADD R0, R5.reuse, 0xffffffe9 ;  /* 0xffffffe905007836 */ /* 0x040fe20000000000 */
[----:B------:R-:W1:Y:S01]  /*0090*/  LDCU.64 UR4, c[0x0][0x358] ;  /* 0x00006b00ff0477ac */ /* 0x000e620008000a00 */
[----:B------:R-:W-:Y:S01]  /*00a0*/  BSSY.RECONVERGENT B0, `(.L_x_0) ;  /* 0x000002d000007945 */ /* 0x000fe20003800200 */
[----:B------:R-:W-:Y:S02]  /*00b0*/  IMAD.MOV.U32 R7, RZ, RZ, RZ ;  /* 0x000000ffff077224 */ /* 0x000fe400078e00ff */
[----:B------:R-:W-:Y:S01]  /*00c0*/  ISETP.GT.U32.AND P0, PT, R0, 0x89, PT ;  /* 0x000000890000780c */ /* 0x000fe20003f04070 */
[----:B0-----:R-:W-:-:S12]  /*00d0*/  IMAD.WIDE.U32 R2, R5, 0x4, R2 ;  /* 0x0000000405027825 */ /* 0x001fd800078e0002 */
[----:B-1----:R-:W-:Y:S05]  /*00e0*/  @P0 BRA `(.L_x_1) ;  /* 0x0000000000a00947 */ /* 0x002fea0003800000 */
[----:B------:R-:W-:-:S05]  /*00f0*/  PRMT R0, R5, 0x9910, RZ ;  /* 0x0000991005007816 */ /* 0x000fca00000000ff */
[----:B------:R-:W-:-:S05]  /*0100*/  IMAD R0, R0, 0x65, RZ ;  /* 0x0000006500007824 */ /* 0x000fca00078e02ff */
[----:B------:R-:W-:-:S04]  /*0110*/  LOP3.LUT R0, R0, 0xffff, RZ, 0xc0, !PT ;  /* 0x0000ffff00007812 */ /* 0x000fc800078ec0ff */
[----:B------:R-:W-:-:S05]  /*0120*/  SHF.R.U32.HI R0, RZ, 0x8, R0 ;  /* 0x00000008ff007819 */ /* 0x000fca0000011600 */
[----:B------:R-:W-:-:S05]  /*0130*/  IMAD.MOV R4, RZ, RZ, -R0 ;  /* 0x000000ffff047224 */ /* 0x000fca00078e0a00 */
[----:B------:R-:W-:-:S05]  /*0140*/  PRMT R4, R4, 0x7710, RZ ;  /* 0x0000771004047816 */ /* 0x000fca00000000ff */
[----:B------:R-:W-:-:S05]  /*0150*/  IMAD.IADD R4, R5, 0x1, R4 ;  /* 0x0000000105047824 */ /* 0x000fca00078e0204 */
[----:B------:R-:W-:-:S04]  /*0160*/  LOP3.LUT R9, R4, 0xfe, RZ, 0xc0, !PT ;  /* 0x000000fe04097812 */ /* 0x000fc800078ec0ff */
[----:B------:R-:W-:-:S04]  /*0170*/  LEA.HI R9, R9, R0, RZ, 0x1f ;  /* 0x0000000009097211 */ /* 0x000fc800078ff8ff */
[----:B------:R-:W-:-:S04]  /*0180*/  LOP3.LUT R9, R9, 0xf0, RZ, 0xc0, !PT ;  /* 0x000000f009097812 */ /* 0x000fc800078ec0ff */
[----:B------:R-:W-:-:S04]  /*0190*/  SHF.R.U32.HI R9, RZ, 0x4, R9 ;  /* 0x00000004ff097819 */ /* 0x000fc80000011609 */
[----:B------:R-:W-:-:S05]  /*01a0*/  PRMT R0, R9, 0x9910, RZ ;  /* 0x0000991009007816 */ /* 0x000fca00000000ff */
[----:B------:R-:W-:-:S04]  /*01b0*/  IMAD R0, R0, 0x17, RZ ;  /* 0x0000001700007824 */ /* 0x000fc800078e02ff */
[----:B------:R-:W-:-:S05]  /*01c0*/  IMAD.MOV R0, RZ, RZ, -R0 ;  /* 0x000000ffff007224 */ /* 0x000fca00078e0a00 */
[----:B------:R-:W-:-:S05]  /*01d0*/  PRMT R4, R0, 0x7710, RZ ;  /* 0x0000771000047816 */ /* 0x000fca00000000ff */
[----:B------:R-:W-:-:S04]  /*01e0*/  IMAD.IADD R4, R5, 0x1, R4 ;  /* 0x0000000105047824 */ /* 0x000fc800078e0204 */
[----:B------:R-:W-:-:S05]  /*01f0*/  VIADD R0, R4, 0xfffffffe ;  /* 0xfffffffe04007836 */ /* 0x000fca0000000000 */
[----:B------:R-:W-:-:S04]  /*0200*/  LOP3.LUT R0, R0, 0xff, RZ, 0xc0, !PT ;  /* 0x000000ff00007812 */ /* 0x000fc800078ec0ff */
[----:B------:R-:W-:-:S13]  /*0210*/  ISETP.GT.U32.AND P0, PT, R0, 0x13, PT ;  /* 0x000000130000780c */ /* 0x000fda0003f04070 */
[----:B------:R-:W-:Y:S05]  /*0220*/  @P0 BRA `(.L_x_1) ;  /* 0x0000000000500947 */ /* 0x000fea0003800000 */
[----:B------:R-:W-:Y:S01]  /*0230*/  LOP3.LUT R0, R5, 0xff, RZ, 0xc0, !PT ;  /* 0x000000ff05007812 */ /* 0x000fe200078ec0ff */
[----:B------:R-:W0:Y:S01]  /*0240*/  LDCU.64 UR6, c[0x0][0x388] ;  /* 0x00007100ff0677ac */ /* 0x000e220008000a00 */
[----:B------:R-:W-:-:S03]  /*0250*/  LOP3.LUT R4, R4, 0xff, RZ, 0xc0, !PT ;  /* 0x000000ff04047812 */ /* 0x000fc600078ec0ff */
[----:B------:R-:W-:-:S05]  /*0260*/  IMAD R0, R0, 0x65, RZ ;  /* 0x0000006500007824 */ /* 0x000fca00078e02ff */
[----:B------:R-:W-:-:S05]  /*0270*/  SHF.R.U32.HI R0, RZ, 0x8, R0 ;  /* 0x00000008ff007819 */ /* 0x000fca0000011600 */
[----:B------:R-:W-:-:S05]  /*0280*/  IMAD.MOV R6, RZ, RZ, -R0 ;  /* 0x000000ffff067224 */ /* 0x000fca00078e0a00 */
[----:B------:R-:W-:-:S05]  /*0290*/  PRMT R6, R6, 0x7710, RZ ;  /* 0x0000771006067816 */ /* 0x000fca00000000ff */
[----:B------:R-:W-:-:S05]  /*02a0*/  IMAD.IADD R5, R5, 0x1, R6 ;  /* 0x0000000105057824 */ /* 0x000fca00078e0206 */
[----:B------:R-:W-:-:S04]  /*02b0*/  LOP3.LUT R5, R5, 0xfe, RZ, 0xc0, !PT ;  /* 0x000000fe05057812 */ /* 0x000fc800078ec0ff */
[----:B------:R-:W-:-:S04]  /*02c0*/  LEA.HI R5, R5, R0, RZ, 0x1f ;  /* 0x0000000005057211 */ /* 0x000fc800078ff8ff */
[----:B------:R-:W-:Y:S01]  /*02d0*/  SHF.R.U32.HI R7, RZ, 0x4, R5 ;  /* 0x00000004ff077819 */ /* 0x000fe20000011605 */
[----:B------:R-:W-:-:S04]  /*02e0*/  IMAD.MOV.U32 R5, RZ, RZ, RZ ;  /* 0x000000ffff057224 */ /* 0x000fc800078e00ff */
[----:B------:R-:W-:-:S03]  /*02f0*/  IMAD.WIDE.U32 R4, R7, 0x14, R4 ;  /* 0x0000001407047825 */ /* 0x000fc600078e0004 */
[----:B------:R-:W-:-:S04]  /*0300*/  LEA R0, P0, R4, 0xffffffa8, 0x2 ;  /* 0xffffffa804007811 */ /* 0x000fc800078010ff */
[----:B------:R-:W-:Y:S02]  /*0310*/  LEA.HI.X R5, R4, 0x3, R5, 0x2, P0 ;  /* 0x0000000304057811 */ /* 0x000fe400000f1405 */
[----:B------:R-:W-:Y:S02]  /*0320*/  LOP3.LUT R4, R0, 0xfffffffc, RZ, 0xc0, !PT ;  /* 0xfffffffc00047812 */ /* 0x000fe400078ec0ff */
[----:B------:R-:W-:Y:S02]  /*0330*/  LOP3.LUT R0, R5, 0x3, RZ, 0xc0, !PT ;  /* 0x0000000305007812 */ /* 0x000fe400078ec0ff */
[----:B0-----:R-:W-:-:S04]  /*0340*/  IADD3 R4, P0, PT, R4, UR6, RZ ;  /* 0x0000000604047c10 */ /* 0x001fc8000ff1e0ff */
[----:B------:R-:W-:-:S05]  /*0350*/  IADD3.X R5, PT, PT, R0, UR7, RZ, P0, !PT ;  /* 0x0000000700057c10 */ /* 0x000fca00087fe4ff */
[----:B------:R0:W5:Y:S04]  /*0360*/  LDG.E.CONSTANT R7, desc[UR4][R4.64] ;  /* 0x0000000404077981 */ /* 0x000168000c1e9900 */
.L_x_1:
[----:B------:R-:W-:Y:S05]  /*0370*/  BSYNC.RECONVERGENT B0 ;  /* 0x0000000000007941 */ /* 0x000fea0003800200 */
.L_x_0:
[----:B-----5:R-:W-:Y:S01]  /*0380*/  STG.E desc[UR4][R2.64], R7 ;  /* 0x0000000702007986 */ /* 0x020fe2000c101904 */
[----:B------:R-:W-:Y:S05]  /*0390*/  EXIT ;  /* 0x000000000000794d */ /* 0x000fea0003800000 */
.L_x_2:
[----:B------:R-:W-:-:S00]  /*03a0*/  BRA `(.L_x_2) ;  /* 0xfffffffc00fc7947 */ /* 0x000fc0000383ffff */
[----:B------:R-:W-:-:S00]  /*03b0*/  NOP ;  /* 0x0000000000007918 */ /* 0x000fc00000000000 */
        /* <DEDUP_REMOVED lines=12> */
.L_x_3:


//--------------------- .nv.shared.reserved.0     --------------------------
	.section	.nv.shared.reserved.0,"aw",@nobits
	.weak		__nv_reservedSMEM_offset_0_alias
	.size		__nv_reservedSMEM_offset_0_alias, 0, 64
	.other		__nv_reservedSMEM_offset_0_alias,@"STO_CUDA_RESERVED_SHARED STV_DEFAULT"
__nv_reservedSMEM_offset_0_alias:
	.zero		0
	.zero		64


//--------------------- .nv.constant0.default_function_kernel --------------------------
	.section	.nv.constant0.default_function_kernel,"a",@progbits
	.sectionflags	@""
	.align	4
.nv.constant0.default_function_kernel:
	.zero		912


//--------------------- SYMBOLS --------------------------

	.type		.nv.reservedSmem.offset0,@object
	.size		.nv.reservedSmem.offset0,0x4
